	.headerflags	@"EF_CUDA_TEXMODE_UNIFIED EF_CUDA_64BIT_ADDRESS EF_CUDA_ACCELERATORS EF_CUDA_SM90 EF_CUDA_VIRTUAL_SM(EF_CUDA_SM90)"
	.elftype	@"ET_EXEC"


//--------------------- .nv.info                  --------------------------
	.section	.nv.info,"",@"SHT_CUDA_INFO"
	.align	4


	//----- nvinfo : EIATTR_REGCOUNT
	.align		4
        /*0000*/ 	.byte	0x04, 0x2f
        /*0002*/ 	.short	(.L_1 - .L_0)
	.align		4
.L_0:
        /*0004*/ 	.word	index@(triton_per_fused_pow_sum_30)
        /*0008*/ 	.word	0x00000012


	//----- nvinfo : EIATTR_MIN_STACK_SIZE
	.align		4
.L_1:
        /*000c*/ 	.byte	0x04, 0x12
        /*000e*/ 	.short	(.L_3 - .L_2)
	.align		4
.L_2:
        /*0010*/ 	.word	index@(triton_per_fused_pow_sum_30)
        /*0014*/ 	.word	0x00000000


	//----- nvinfo : EIATTR_FRAME_SIZE
	.align		4
.L_3:
        /*0018*/ 	.byte	0x04, 0x11
        /*001a*/ 	.short	(.L_5 - .L_4)
	.align		4
.L_4:
        /*001c*/ 	.word	index@(triton_per_fused_pow_sum_30)
        /*0020*/ 	.word	0x00000000


	//----- nvinfo : EIATTR_MIN_STACK_SIZE
	.align		4
.L_5:
        /*0024*/ 	.byte	0x04, 0x12
        /*0026*/ 	.short	(.L_7 - .L_6)
	.align		4
.L_6:
        /*0028*/ 	.word	index@(triton_per_fused_pow_sum_30)
        /*002c*/ 	.word	0x00000000
.L_7:


//--------------------- .nv.info.triton_per_fused_pow_sum_30 --------------------------
	.section	.nv.info.triton_per_fused_pow_sum_30,"",@"SHT_CUDA_INFO"
	.sectionflags	@""
	.align	4


	//----- nvinfo : EIATTR_CUDA_API_VERSION
	.align		4
        /*0000*/ 	.byte	0x04, 0x37
        /*0002*/ 	.short	(.L_9 - .L_8)
.L_8:
        /*0004*/ 	.word	0x0000007c


	//----- nvinfo : EIATTR_KPARAM_INFO
	.align		4
.L_9:
        /*0008*/ 	.byte	0x04, 0x17
        /*000a*/ 	.short	(.L_11 - .L_10)
.L_10:
        /*000c*/ 	.word	0x00000000
        /*0010*/ 	.short	0x0003
        /*0012*/ 	.short	0x0014
        /*0014*/ 	.byte	0x00, 0xf0, 0x11, 0x00


	//----- nvinfo : EIATTR_KPARAM_INFO
	.align		4
.L_11:
        /*0018*/ 	.byte	0x04, 0x17
        /*001a*/ 	.short	(.L_13 - .L_12)
.L_12:
        /*001c*/ 	.word	0x00000000
        /*0020*/ 	.short	0x0002
        /*0022*/ 	.short	0x0010
        /*0024*/ 	.byte	0x00, 0xf0, 0x11, 0x00


	//----- nvinfo : EIATTR_KPARAM_INFO
	.align		4
.L_13:
        /*0028*/ 	.byte	0x04, 0x17
        /*002a*/ 	.short	(.L_15 - .L_14)
.L_14:
        /*002c*/ 	.word	0x00000000
        /*0030*/ 	.short	0x0001
        /*0032*/ 	.short	0x0008
        /*0034*/ 	.byte	0x00, 0xf4, 0x21, 0x00


	//----- nvinfo : EIATTR_KPARAM_INFO
	.align		4
.L_15:
        /*0038*/ 	.byte	0x04, 0x17
        /*003a*/ 	.short	(.L_17 - .L_16)
.L_16:
        /*003c*/ 	.word	0x00000000
        /*0040*/ 	.short	0x0000
        /*0042*/ 	.short	0x0000
        /*0044*/ 	.byte	0x00, 0xf4, 0x21, 0x00


	//----- nvinfo : EIATTR_SPARSE_MMA_MASK
	.align		4
.L_17:
        /*0048*/ 	.byte	0x03, 0x50
        /*004a*/ 	.short	0x0000


	//----- nvinfo : EIATTR_MAXREG_COUNT
	.align		4
        /*004c*/ 	.byte	0x03, 0x1b
        /*004e*/ 	.short	0x00ff


	//----- nvinfo : EIATTR_EXIT_INSTR_OFFSETS
	.align		4
        /*0050*/ 	.byte	0x04, 0x1c
        /*0052*/ 	.short	(.L_19 - .L_18)


	//   ....[0]....
.L_18:
        /*0054*/ 	.word	0x00000250


	//   ....[1]....
        /*0058*/ 	.word	0x00000270


	//----- nvinfo : EIATTR_REQNTID
	.align		4
.L_19:
        /*005c*/ 	.byte	0x04, 0x10
        /*005e*/ 	.short	(.L_21 - .L_20)
.L_20:
        /*0060*/ 	.word	0x00000040
        /*0064*/ 	.word	0x00000001
        /*0068*/ 	.word	0x00000001


	//----- nvinfo : EIATTR_CBANK_PARAM_SIZE
	.align		4
.L_21:
        /*006c*/ 	.byte	0x03, 0x19
        /*006e*/ 	.short	0x0018


	//----- nvinfo : EIATTR_PARAM_CBANK
	.align		4
        /*0070*/ 	.byte	0x04, 0x0a
        /*0072*/ 	.short	(.L_23 - .L_22)
	.align		4
.L_22:
        /*0074*/ 	.word	index@(.nv.constant0.triton_per_fused_pow_sum_30)
        /*0078*/ 	.short	0x0210
        /*007a*/ 	.short	0x0018


	//----- nvinfo : EIATTR_SW_WAR
	.align		4
.L_23:
        /*007c*/ 	.byte	0x04, 0x36
        /*007e*/ 	.short	(.L_25 - .L_24)
.L_24:
        /*0080*/ 	.word	0x00000008
.L_25:


//--------------------- .nv.callgraph             --------------------------
	.section	.nv.callgraph,"",@"SHT_CUDA_CALLGRAPH"
	.align	4
	.sectionentsize	8
	.align		4
        /*0000*/ 	.word	0x00000000
	.align		4
        /*0004*/ 	.word	0xffffffff
	.align		4
        /*0008*/ 	.word	0x00000000
	.align		4
        /*000c*/ 	.word	0xfffffffe
	.align		4
        /*0010*/ 	.word	0x00000000
	.align		4
        /*0014*/ 	.word	0xfffffffd
	.align		4
        /*0018*/ 	.word	0x00000000
	.align		4
        /*001c*/ 	.word	0xfffffffc


//--------------------- .text.triton_per_fused_pow_sum_30 --------------------------
	.section	.text.triton_per_fused_pow_sum_30,"ax",@progbits
	.align	128
        .global         triton_per_fused_pow_sum_30
        .type           triton_per_fused_pow_sum_30,@function
        .size           triton_per_fused_pow_sum_30,(.L_x_1 - triton_per_fused_pow_sum_30)
        .other          triton_per_fused_pow_sum_30,@"STO_CUDA_ENTRY STV_DEFAULT"
triton_per_fused_pow_sum_30:
.text.triton_per_fused_pow_sum_30:
[----:B------:R-:W0:Y:S02]  /*0000*/  LDC R1, c[0x0][0x28] ;  /* 0x00000a00ff017b82 */ /* 0x000e240000000800 */
[----:B------:R-:W1:Y:S01]  /*0010*/  S2R R0, SR_TID.X ;  /* 0x0000000000007919 */ /* 0x000e620000002100 */
[----:B------:R-:W-:Y:S01]  /*0020*/  HFMA2.MMA R12, -RZ, RZ, 0, 0 ;  /* 0x00000000ff0c7435 */ /* 0x000fe200000001ff */
[----:B------:R-:W-:Y:S01]  /*0030*/  CS2R R14, SRZ ;  /* 0x00000000000e7805 */ /* 0x000fe2000001ff00 */
[----:B------:R-:W-:Y:S01]  /*0040*/  ULDC.64 UR4, c[0x0][0x208] ;  /* 0x0000820000047ab9 */ /* 0x000fe20000000a00 */
[----:B------:R-:W2:Y:S01]  /*0050*/  S2R R3, SR_CTAID.X ;  /* 0x0000000000037919 */ /* 0x000ea20000002500 */
[----:B-1----:R-:W-:-:S04]  /*0060*/  LOP3.LUT R0, R0, 0x3f, RZ, 0xc0, !PT ;  /* 0x0000003f00007812 */ /* 0x002fc800078ec0ff */
[----:B--2---:R-:W-:Y:S02]  /*0070*/  LEA R0, R3, R0, 0x6 ;  /* 0x0000000003007211 */ /* 0x004fe400078e30ff */
[----:B------:R-:W1:Y:S02]  /*0080*/  LDC.64 R2, c[0x0][0x210] ;  /* 0x00008400ff027b82 */ /* 0x000e640000000a00 */
[C---:B------:R-:W-:Y:S01]  /*0090*/  ISETP.GE.AND P0, PT, R0.reuse, 0x24, PT ;  /* 0x000000240000780c */ /* 0x040fe20003f06270 */
[----:B------:R-:W-:-:S05]  /*00a0*/  IMAD.HI R4, R0, 0x38e38e39, RZ ;  /* 0x38e38e3900047827 */ /* 0x000fca00078e02ff */
[----:B------:R-:W-:-:S04]  /*00b0*/  SHF.R.S32.HI R5, RZ, 0x1, R4 ;  /* 0x00000001ff057819 */ /* 0x000fc80000011404 */
[----:B------:R-:W-:-:S05]  /*00c0*/  LEA.HI R5, R4, R5, RZ, 0x1 ;  /* 0x0000000504057211 */ /* 0x000fca00078f08ff */
[----:B------:R-:W-:-:S04]  /*00d0*/  IMAD R4, R5, -0x9, R0 ;  /* 0xfffffff705047824 */ /* 0x000fc800078e0200 */
[----:B------:R-:W-:-:S04]  /*00e0*/  IMAD R9, R5, 0x24, R4 ;  /* 0x0000002405097824 */ /* 0x000fc800078e0204 */
[C-C-:B-1----:R-:W-:Y:S01]  /*00f0*/  IMAD.WIDE R4, R9.reuse, 0x4, R2.reuse ;  /* 0x0000000409047825 */ /* 0x142fe200078e0202 */
[----:B------:R-:W-:Y:S02]  /*0100*/  IADD3 R7, R9, 0x9, RZ ;  /* 0x0000000909077810 */ /* 0x000fe40007ffe0ff */
[----:B------:R-:W-:Y:S01]  /*0110*/  IADD3 R13, R9, 0x1b, RZ ;  /* 0x0000001b090d7810 */ /* 0x000fe20007ffe0ff */
[----:B------:R-:W-:Y:S01]  /*0120*/  VIADD R11, R9, 0x12 ;  /* 0x00000012090b7836 */ /* 0x000fe20000000000 */
[----:B------:R-:W2:Y:S01]  /*0130*/  @!P0 LDG.E R12, desc[UR4][R4.64] ;  /* 0x00000004040c8981 */ /* 0x000ea2000c1e1900 */
[----:B------:R-:W-:-:S04]  /*0140*/  IMAD.WIDE R6, R7, 0x4, R2 ;  /* 0x0000000407067825 */ /* 0x000fc800078e0202 */
[--C-:B------:R-:W-:Y:S01]  /*0150*/  IMAD.WIDE R8, R11, 0x4, R2.reuse ;  /* 0x000000040b087825 */ /* 0x100fe200078e0202 */
[----:B------:R-:W3:Y:S01]  /*0160*/  @!P0 LDG.E R14, desc[UR4][R6.64] ;  /* 0x00000004060e8981 */ /* 0x000ee2000c1e1900 */
[----:B------:R-:W1:Y:S02]  /*0170*/  LDC.64 R10, c[0x0][0x218] ;  /* 0x00008600ff0a7b82 */ /* 0x000e640000000a00 */
[----:B------:R-:W-:Y:S01]  /*0180*/  IMAD.WIDE R2, R13, 0x4, R2 ;  /* 0x000000040d027825 */ /* 0x000fe200078e0202 */
[----:B------:R-:W4:Y:S03]  /*0190*/  @!P0 LDG.E R15, desc[UR4][R8.64] ;  /* 0x00000004080f8981 */ /* 0x000f26000c1e1900 */
[----:B------:R-:W-:-:S06]  /*01a0*/  IMAD.MOV.U32 R13, RZ, RZ, RZ ;  /* 0x000000ffff0d7224 */ /* 0x000fcc00078e00ff */
[----:B------:R-:W5:Y:S01]  /*01b0*/  @!P0 LDG.E R13, desc[UR4][R2.64] ;  /* 0x00000004020d8981 */ /* 0x000f62000c1e1900 */
[----:B--2---:R-:W-:Y:S02]  /*01c0*/  SEL R12, R12, RZ, !P0 ;  /* 0x000000ff0c0c7207 */ /* 0x004fe40004000000 */
[----:B---3--:R-:W-:Y:S02]  /*01d0*/  SEL R5, R14, RZ, !P0 ;  /* 0x000000ff0e057207 */ /* 0x008fe40004000000 */
[----:B----4-:R-:W-:-:S03]  /*01e0*/  SEL R15, R15, RZ, !P0 ;  /* 0x000000ff0f0f7207 */ /* 0x010fc60004000000 */
[----:B------:R-:W-:-:S04]  /*01f0*/  FADD R4, R12, R5 ;  /* 0x000000050c047221 */ /* 0x000fc80000000000 */
[----:B------:R-:W-:Y:S01]  /*0200*/  FADD R4, R15, R4 ;  /* 0x000000040f047221 */ /* 0x000fe20000000000 */
[----:B-----5:R-:W-:-:S05]  /*0210*/  SEL R13, R13, RZ, !P0 ;  /* 0x000000ff0d0d7207 */ /* 0x020fca0004000000 */
[----:B------:R-:W-:Y:S01]  /*0220*/  FADD R13, R13, R4 ;  /* 0x000000040d0d7221 */ /* 0x000fe20000000000 */
[----:B-1----:R-:W-:-:S04]  /*0230*/  IMAD.WIDE R4, R0, 0x4, R10 ;  /* 0x0000000400047825 */ /* 0x002fc800078e020a */
[----:B------:R-:W-:Y:S01]  /*0240*/  SEL R13, R13, RZ, !P0 ;  /* 0x000000ff0d0d7207 */ /* 0x000fe20004000000 */
[----:B------:R-:W-:Y:S06]  /*0250*/  @P0 EXIT ;  /* 0x000000000000094d */ /* 0x000fec0003800000 */
[----:B------:R-:W-:Y:S01]  /*0260*/  STG.E desc[UR4][R4.64], R13 ;  /* 0x0000000d04007986 */ /* 0x000fe2000c101904 */
[----:B------:R-:W-:Y:S05]  /*0270*/  EXIT ;  /* 0x000000000000794d */ /* 0x000fea0003800000 */
.L_x_0:
[----:B------:R-:W-:-:S00]  /*0280*/  BRA `(.L_x_0) ;  /* 0xfffffffc00fc7947 */ /* 0x000fc0000383ffff */
[----:B------:R-:W-:-:S00]  /*0290*/  NOP ;  /* 0x0000000000007918 */ /* 0x000fc00000000000 */
        /* <DEDUP_REMOVED lines=14> */
.L_x_1:


//--------------------- .nv.constant0.triton_per_fused_pow_sum_30 --------------------------
	.section	.nv.constant0.triton_per_fused_pow_sum_30,"a",@progbits
	.sectionflags	@""
	.align	4
.nv.constant0.triton_per_fused_pow_sum_30:
	.zero		552
